	.headerflags	@"EF_CUDA_TEXMODE_UNIFIED EF_CUDA_64BIT_ADDRESS EF_CUDA_ACCELERATORS EF_CUDA_SM90 EF_CUDA_VIRTUAL_SM(EF_CUDA_SM90)"
	.elftype	@"ET_EXEC"


//--------------------- .nv.info                  --------------------------
	.section	.nv.info,"",@"SHT_CUDA_INFO"
	.align	4


	//----- nvinfo : EIATTR_REGCOUNT
	.align		4
        /*0000*/ 	.byte	0x04, 0x2f
        /*0002*/ 	.short	(.L_3 - .L_2)
	.align		4
.L_2:
        /*0004*/ 	.word	index@(triton_poi_fused__native_batch_norm_legit_no_training_relu_threshold_backward_23)
        /*0008*/ 	.word	0x00000028


	//----- nvinfo : EIATTR_MIN_STACK_SIZE
	.align		4
.L_3:
        /*000c*/ 	.byte	0x04, 0x12
        /*000e*/ 	.short	(.L_5 - .L_4)
	.align		4
.L_4:
        /*0010*/ 	.word	index@(triton_poi_fused__native_batch_norm_legit_no_training_relu_threshold_backward_23)
        /*0014*/ 	.word	0x00000000


	//----- nvinfo : EIATTR_FRAME_SIZE
	.align		4
.L_5:
        /*0018*/ 	.byte	0x04, 0x11
        /*001a*/ 	.short	(.L_7 - .L_6)
	.align		4
.L_6:
        /*001c*/ 	.word	index@(triton_poi_fused__native_batch_norm_legit_no_training_relu_threshold_backward_23)
        /*0020*/ 	.word	0x00000000


	//----- nvinfo : EIATTR_MIN_STACK_SIZE
	.align		4
.L_7:
        /*0024*/ 	.byte	0x04, 0x12
        /*0026*/ 	.short	(.L_9 - .L_8)
	.align		4
.L_8:
        /*0028*/ 	.word	index@(triton_poi_fused__native_batch_norm_legit_no_training_relu_threshold_backward_23)
        /*002c*/ 	.word	0x00000000
.L_9:


//--------------------- .nv.info.triton_poi_fused__native_batch_norm_legit_no_training_relu_threshold_backward_23 --------------------------
	.section	.nv.info.triton_poi_fused__native_batch_norm_legit_no_training_relu_threshold_backward_23,"",@"SHT_CUDA_INFO"
	.sectionflags	@""
	.align	4


	//----- nvinfo : EIATTR_CUDA_API_VERSION
	.align		4
        /*0000*/ 	.byte	0x04, 0x37
        /*0002*/ 	.short	(.L_11 - .L_10)
.L_10:
        /*0004*/ 	.word	0x0000007c


	//----- nvinfo : EIATTR_KPARAM_INFO
	.align		4
.L_11:
        /*0008*/ 	.byte	0x04, 0x17
        /*000a*/ 	.short	(.L_13 - .L_12)
.L_12:
        /*000c*/ 	.word	0x00000000
        /*0010*/ 	.short	0x0008
        /*0012*/ 	.short	0x003c
        /*0014*/ 	.byte	0x00, 0xf0, 0x11, 0x00


	//----- nvinfo : EIATTR_KPARAM_INFO
	.align		4
.L_13:
        /*0018*/ 	.byte	0x04, 0x17
        /*001a*/ 	.short	(.L_15 - .L_14)
.L_14:
        /*001c*/ 	.word	0x00000000
        /*0020*/ 	.short	0x0007
        /*0022*/ 	.short	0x0038
        /*0024*/ 	.byte	0x00, 0xf0, 0x11, 0x00


	//----- nvinfo : EIATTR_KPARAM_INFO
	.align		4
.L_15:
        /*0028*/ 	.byte	0x04, 0x17
        /*002a*/ 	.short	(.L_17 - .L_16)
.L_16:
        /*002c*/ 	.word	0x00000000
        /*0030*/ 	.short	0x0006
        /*0032*/ 	.short	0x0030
        /*0034*/ 	.byte	0x00, 0xf4, 0x21, 0x00


	//----- nvinfo : EIATTR_KPARAM_INFO
	.align		4
.L_17:
        /*0038*/ 	.byte	0x04, 0x17
        /*003a*/ 	.short	(.L_19 - .L_18)
.L_18:
        /*003c*/ 	.word	0x00000000
        /*0040*/ 	.short	0x0005
        /*0042*/ 	.short	0x0028
        /*0044*/ 	.byte	0x00, 0xf4, 0x21, 0x00


	//----- nvinfo : EIATTR_KPARAM_INFO
	.align		4
.L_19:
        /*0048*/ 	.byte	0x04, 0x17
        /*004a*/ 	.short	(.L_21 - .L_20)
.L_20:
        /*004c*/ 	.word	0x00000000
        /*0050*/ 	.short	0x0004
        /*0052*/ 	.short	0x0020
        /*0054*/ 	.byte	0x00, 0xf4, 0x21, 0x00


	//----- nvinfo : EIATTR_KPARAM_INFO
	.align		4
.L_21:
        /*0058*/ 	.byte	0x04, 0x17
        /*005a*/ 	.short	(.L_23 - .L_22)
.L_22:
        /*005c*/ 	.word	0x00000000
        /*0060*/ 	.short	0x0003
        /*0062*/ 	.short	0x0018
        /*0064*/ 	.byte	0x00, 0xf4, 0x21, 0x00


	//----- nvinfo : EIATTR_KPARAM_INFO
	.align		4
.L_23:
        /*0068*/ 	.byte	0x04, 0x17
        /*006a*/ 	.short	(.L_25 - .L_24)
.L_24:
        /*006c*/ 	.word	0x00000000
        /*0070*/ 	.short	0x0002
        /*0072*/ 	.short	0x0010
        /*0074*/ 	.byte	0x00, 0xf4, 0x21, 0x00


	//----- nvinfo : EIATTR_KPARAM_INFO
	.align		4
.L_25:
        /*0078*/ 	.byte	0x04, 0x17
        /*007a*/ 	.short	(.L_27 - .L_26)
.L_26:
        /*007c*/ 	.word	0x00000000
        /*0080*/ 	.short	0x0001
        /*0082*/ 	.short	0x0008
        /*0084*/ 	.byte	0x00, 0xf4, 0x21, 0x00


	//----- nvinfo : EIATTR_KPARAM_INFO
	.align		4
.L_27:
        /*0088*/ 	.byte	0x04, 0x17
        /*008a*/ 	.short	(.L_29 - .L_28)
.L_28:
        /*008c*/ 	.word	0x00000000
        /*0090*/ 	.short	0x0000
        /*0092*/ 	.short	0x0000
        /*0094*/ 	.byte	0x00, 0xf4, 0x21, 0x00


	//----- nvinfo : EIATTR_SPARSE_MMA_MASK
	.align		4
.L_29:
        /*0098*/ 	.byte	0x03, 0x50
        /*009a*/ 	.short	0x0000


	//----- nvinfo : EIATTR_MAXREG_COUNT
	.align		4
        /*009c*/ 	.byte	0x03, 0x1b
        /*009e*/ 	.short	0x00ff


	//----- nvinfo : EIATTR_EXIT_INSTR_OFFSETS
	.align		4
        /*00a0*/ 	.byte	0x04, 0x1c
        /*00a2*/ 	.short	(.L_31 - .L_30)


	//   ....[0]....
.L_30:
        /*00a4*/ 	.word	0x00000fc0


	//   ....[1]....
        /*00a8*/ 	.word	0x00000fe0


	//----- nvinfo : EIATTR_REQNTID
	.align		4
.L_31:
        /*00ac*/ 	.byte	0x04, 0x10
        /*00ae*/ 	.short	(.L_33 - .L_32)
.L_32:
        /*00b0*/ 	.word	0x00000080
        /*00b4*/ 	.word	0x00000001
        /*00b8*/ 	.word	0x00000001


	//----- nvinfo : EIATTR_CBANK_PARAM_SIZE
	.align		4
.L_33:
        /*00bc*/ 	.byte	0x03, 0x19
        /*00be*/ 	.short	0x0040


	//----- nvinfo : EIATTR_PARAM_CBANK
	.align		4
        /*00c0*/ 	.byte	0x04, 0x0a
        /*00c2*/ 	.short	(.L_35 - .L_34)
	.align		4
.L_34:
        /*00c4*/ 	.word	index@(.nv.constant0.triton_poi_fused__native_batch_norm_legit_no_training_relu_threshold_backward_23)
        /*00c8*/ 	.short	0x0210
        /*00ca*/ 	.short	0x0040


	//----- nvinfo : EIATTR_SW_WAR
	.align		4
.L_35:
        /*00cc*/ 	.byte	0x04, 0x36
        /*00ce*/ 	.short	(.L_37 - .L_36)
.L_36:
        /*00d0*/ 	.word	0x00000008
.L_37:


//--------------------- .nv.callgraph             --------------------------
	.section	.nv.callgraph,"",@"SHT_CUDA_CALLGRAPH"
	.align	4
	.sectionentsize	8
	.align		4
        /*0000*/ 	.word	0x00000000
	.align		4
        /*0004*/ 	.word	0xffffffff
	.align		4
        /*0008*/ 	.word	0x00000000
	.align		4
        /*000c*/ 	.word	0xfffffffe
	.align		4
        /*0010*/ 	.word	0x00000000
	.align		4
        /*0014*/ 	.word	0xfffffffd
	.align		4
        /*0018*/ 	.word	0x00000000
	.align		4
        /*001c*/ 	.word	0xfffffffc


//--------------------- .nv.constant4             --------------------------
	.section	.nv.constant4,"a",@progbits
	.align	8
	.align		8
.nv.constant4:
        /*0000*/ 	.dword	_$_str
	.align		8
        /*0008*/ 	.dword	_$_str_$_2


//--------------------- .text.triton_poi_fused__native_batch_norm_legit_no_training_relu_threshold_backward_23 --------------------------
	.section	.text.triton_poi_fused__native_batch_norm_legit_no_training_relu_threshold_backward_23,"ax",@progbits
	.sectionflags	@"SHF_BARRIERS=1"
	.align	128
        .global         triton_poi_fused__native_batch_norm_legit_no_training_relu_threshold_backward_23
        .type           triton_poi_fused__native_batch_norm_legit_no_training_relu_threshold_backward_23,@function
        .size           triton_poi_fused__native_batch_norm_legit_no_training_relu_threshold_backward_23,(.L_x_1 - triton_poi_fused__native_batch_norm_legit_no_training_relu_threshold_backward_23)
        .other          triton_poi_fused__native_batch_norm_legit_no_training_relu_threshold_backward_23,@"STO_CUDA_ENTRY STV_DEFAULT"
triton_poi_fused__native_batch_norm_legit_no_training_relu_threshold_backward_23:
.text.triton_poi_fused__native_batch_norm_legit_no_training_relu_threshold_backward_23:
[----:B------:R-:W0:Y:S01]  /*0000*/  LDC R1, c[0x0][0x28] ;  /* 0x00000a00ff017b82 */ /* 0x000e220000000800 */
[----:B------:R-:W1:Y:S07]  /*0010*/  S2R R3, SR_TID.X ;  /* 0x0000000000037919 */ /* 0x000e6e0000002100 */
[----:B------:R-:W2:Y:S01]  /*0020*/  LDC.64 R16, c[0x0][0x220] ;  /* 0x00008800ff107b82 */ /* 0x000ea20000000a00 */
[----:B------:R-:W-:Y:S01]  /*0030*/  ULDC.64 UR6, c[0x0][0x208] ;  /* 0x0000820000067ab9 */ /* 0x000fe20000000a00 */
[----:B------:R-:W3:Y:S01]  /*0040*/  S2R R25, SR_CTAID.Y ;  /* 0x0000000000197919 */ /* 0x000ee20000002600 */
[----:B------:R-:W4:Y:S05]  /*0050*/  S2R R0, SR_CTAID.X ;  /* 0x0000000000007919 */ /* 0x000f2a0000002500 */
[----:B------:R-:W5:Y:S08]  /*0060*/  LDC.64 R18, c[0x0][0x218] ;  /* 0x00008600ff127b82 */ /* 0x000f700000000a00 */
[----:B------:R-:W4:Y:S01]  /*0070*/  LDC.64 R26, c[0x0][0x210] ;  /* 0x00008400ff1a7b82 */ /* 0x000f220000000a00 */
[----:B-1----:R-:W-:Y:S01]  /*0080*/  LOP3.LUT R32, R3, 0x1, RZ, 0xc0, !PT ;  /* 0x0000000103207812 */ /* 0x002fe200078ec0ff */
[----:B---3--:R-:W-:-:S04]  /*0090*/  IMAD.SHL.U32 R35, R25, 0x10, RZ ;  /* 0x0000001019237824 */ /* 0x008fc800078e00ff */
[----:B------:R-:W-:-:S05]  /*00a0*/  IMAD R22, R32, 0x8, R35 ;  /* 0x0000000820167824 */ /* 0x000fca00078e0223 */
[----:B------:R-:W-:-:S04]  /*00b0*/  SHF.R.S32.HI R5, RZ, 0x1f, R22 ;  /* 0x0000001fff057819 */ /* 0x000fc80000011416 */
[----:B------:R-:W-:-:S04]  /*00c0*/  LEA.HI R2, R5, R22, RZ, 0x9 ;  /* 0x0000001605027211 */ /* 0x000fc800078f48ff */
[----:B------:R-:W-:-:S05]  /*00d0*/  LOP3.LUT R23, R2, 0xfffffe00, RZ, 0xc0, !PT ;  /* 0xfffffe0002177812 */ /* 0x000fca00078ec0ff */
[----:B------:R-:W-:-:S04]  /*00e0*/  IMAD.IADD R23, R22, 0x1, -R23 ;  /* 0x0000000116177824 */ /* 0x000fc800078e0a17 */
[----:B--2---:R-:W-:-:S06]  /*00f0*/  IMAD.WIDE R4, R23, 0x4, R16 ;  /* 0x0000000417047825 */ /* 0x004fcc00078e0210 */
[----:B------:R-:W2:Y:S01]  /*0100*/  LDG.E.EL.128 R4, desc[UR6][R4.64] ;  /* 0x0000000604047981 */ /* 0x000ea2000c2e1d00 */
[----:B------:R-:W-:Y:S01]  /*0110*/  SHF.R.U32.HI R33, RZ, 0x1, R3 ;  /* 0x00000001ff217819 */ /* 0x000fe20000011603 */
[----:B----4-:R-:W-:Y:S01]  /*0120*/  IMAD.SHL.U32 R0, R0, 0x40, RZ ;  /* 0x0000004000007824 */ /* 0x010fe200078e00ff */
[----:B------:R-:W-:Y:S01]  /*0130*/  CS2R R10, SRZ ;  /* 0x00000000000a7805 */ /* 0x000fe2000001ff00 */
[----:B------:R-:W-:Y:S01]  /*0140*/  IMAD.SHL.U32 R8, R2, 0x40, RZ ;  /* 0x0000004002087824 */ /* 0x000fe200078e00ff */
[----:B------:R-:W-:Y:S01]  /*0150*/  SGXT.U32 R33, R33, 0x6 ;  /* 0x000000062121781a */ /* 0x000fe20000000000 */
[----:B-----5:R-:W-:-:S03]  /*0160*/  IMAD.WIDE R12, R23, 0x4, R18 ;  /* 0x00000004170c7825 */ /* 0x020fc600078e0212 */
[----:B------:R-:W-:Y:S02]  /*0170*/  LOP3.LUT R2, R0, R33, RZ, 0xfc, !PT ;  /* 0x0000002100027212 */ /* 0x000fe400078efcff */
[----:B------:R-:W-:Y:S01]  /*0180*/  LOP3.LUT R9, R8, 0xffff8000, RZ, 0xc0, !PT ;  /* 0xffff800008097812 */ /* 0x000fe200078ec0ff */
[----:B------:R-:W3:Y:S01]  /*0190*/  LDG.E.EL.128 R12, desc[UR6][R12.64] ;  /* 0x000000060c0c7981 */ /* 0x000ee2000c2e1d00 */
[----:B------:R-:W-:-:S03]  /*01a0*/  ISETP.GE.AND P0, PT, R2, 0x40, PT ;  /* 0x000000400200780c */ /* 0x000fc60003f06270 */
[----:B------:R-:W-:Y:S01]  /*01b0*/  IMAD R24, R2, 0x200, R9 ;  /* 0x0000020002187824 */ /* 0x000fe200078e0209 */
[----:B------:R-:W-:-:S03]  /*01c0*/  CS2R R8, SRZ ;  /* 0x0000000000087805 */ /* 0x000fc6000001ff00 */
[----:B------:R-:W-:-:S04]  /*01d0*/  IMAD.IADD R2, R23, 0x1, R24 ;  /* 0x0000000117027824 */ /* 0x000fc800078e0218 */
[----:B0-----:R-:W-:-:S05]  /*01e0*/  IMAD.WIDE R20, R2, 0x4, R26 ;  /* 0x0000000402147825 */ /* 0x001fca00078e021a */
[----:B------:R0:W3:Y:S01]  /*01f0*/  @!P0 LDG.E.EL.128 R8, desc[UR6][R20.64] ;  /* 0x0000000614088981 */ /* 0x0000e2000c2e1d00 */
[----:B------:R-:W-:Y:S02]  /*0200*/  VIADD R29, R22, 0x4 ;  /* 0x00000004161d7836 */ /* 0x000fe40000000000 */
[----:B------:R-:W-:Y:S02]  /*0210*/  IMAD.MOV.U32 R34, RZ, RZ, 0x3e800000 ;  /* 0x3e800000ff227424 */ /* 0x000fe400078e00ff */
[----:B--2---:R-:W-:Y:S01]  /*0220*/  FADD R28, R4, 9.9999997473787516356e-06 ;  /* 0x3727c5ac041c7421 */ /* 0x004fe20000000000 */
[----:B------:R-:W-:Y:S01]  /*0230*/  FADD R5, R5, 9.9999997473787516356e-06 ;  /* 0x3727c5ac05057421 */ /* 0x000fe20000000000 */
[----:B------:R-:W-:-:S04]  /*0240*/  FADD R6, R6, 9.9999997473787516356e-06 ;  /* 0x3727c5ac06067421 */ /* 0x000fc80000000000 */
[----:B------:R-:W1:Y:S01]  /*0250*/  MUFU.SQRT R28, R28 ;  /* 0x0000001c001c7308 */ /* 0x000e620000002000 */
[----:B------:R-:W-:-:S07]  /*0260*/  FADD R7, R7, 9.9999997473787516356e-06 ;  /* 0x3727c5ac07077421 */ /* 0x000fce0000000000 */
[----:B------:R-:W2:Y:S01]  /*0270*/  MUFU.SQRT R5, R5 ;  /* 0x0000000500057308 */ /* 0x000ea20000002000 */
[----:B------:R-:W-:-:S07]  /*0280*/  SHF.R.S32.HI R4, RZ, 0x1b, R25 ;  /* 0x0000001bff047819 */ /* 0x000fce0000011419 */
[----:B------:R-:W4:Y:S01]  /*0290*/  MUFU.SQRT R6, R6 ;  /* 0x0000000600067308 */ /* 0x000f220000002000 */
[----:B-1----:R-:W-:Y:S02]  /*02a0*/  FSETP.GT.AND P6, PT, R28, 8.50705917302346158658e+37, PT ;  /* 0x7e8000001c00780b */ /* 0x002fe40003fc4000 */
[----:B------:R-:W-:-:S05]  /*02b0*/  SGXT R4, R4, 0x1 ;  /* 0x000000010404781a */ /* 0x000fca0000000200 */
[----:B------:R-:W1:Y:S01]  /*02c0*/  MUFU.SQRT R22, R7 ;  /* 0x0000000700167308 */ /* 0x000e620000002000 */
[----:B--2---:R-:W-:Y:S02]  /*02d0*/  FSETP.GT.AND P2, PT, R5, 8.50705917302346158658e+37, PT ;  /* 0x7e8000000500780b */ /* 0x004fe40003f44000 */
[----:B------:R-:W-:Y:S02]  /*02e0*/  LEA.HI R4, R4, R29, RZ, 0x9 ;  /* 0x0000001d04047211 */ /* 0x000fe400078f48ff */
[----:B------:R-:W-:Y:S02]  /*02f0*/  FSETP.GEU.AND P1, PT, R28, 1.175494350822287508e-38, PT ;  /* 0x008000001c00780b */ /* 0x000fe40003f2e000 */
[----:B----4-:R-:W-:Y:S02]  /*0300*/  FSETP.GT.AND P4, PT, R6, 8.50705917302346158658e+37, PT ;  /* 0x7e8000000600780b */ /* 0x010fe40003f84000 */
[----:B------:R-:W-:Y:S01]  /*0310*/  LOP3.LUT R4, R4, 0xfffffe00, RZ, 0xc0, !PT ;  /* 0xfffffe0004047812 */ /* 0x000fe200078ec0ff */
[----:B------:R-:W-:Y:S01]  /*0320*/  @P6 FMUL R28, R28, 0.25 ;  /* 0x3e8000001c1c6820 */ /* 0x000fe20000400000 */
[----:B------:R-:W-:-:S02]  /*0330*/  FSEL R36, R34, 1, P6 ;  /* 0x3f80000022247808 */ /* 0x000fc40003000000 */
[----:B------:R-:W-:Y:S02]  /*0340*/  FSETP.GEU.AND P3, PT, R5, 1.175494350822287508e-38, PT ;  /* 0x008000000500780b */ /* 0x000fe40003f6e000 */
[----:B------:R-:W-:Y:S02]  /*0350*/  FSETP.GEU.AND P5, PT, R6, 1.175494350822287508e-38, PT ;  /* 0x008000000600780b */ /* 0x000fe40003fae000 */
[----:B-1----:R-:W-:Y:S01]  /*0360*/  FSETP.GT.AND P6, PT, R22, 8.50705917302346158658e+37, PT ;  /* 0x7e8000001600780b */ /* 0x002fe20003fc4000 */
[----:B------:R-:W-:Y:S02]  /*0370*/  IMAD.IADD R29, R29, 0x1, -R4 ;  /* 0x000000011d1d7824 */ /* 0x000fe400078e0a04 */
[----:B------:R-:W-:Y:S01]  /*0380*/  @P2 FMUL R5, R5, 0.25 ;  /* 0x3e80000005052820 */ /* 0x000fe20000400000 */
[----:B------:R-:W-:Y:S02]  /*0390*/  FSEL R4, R34, 1, P2 ;  /* 0x3f80000022047808 */ /* 0x000fe40001000000 */
[----:B------:R-:W-:-:S02]  /*03a0*/  FSETP.GEU.AND P2, PT, R22, 1.175494350822287508e-38, PT ;  /* 0x008000001600780b */ /* 0x000fc40003f4e000 */
[----:B0-----:R-:W-:Y:S01]  /*03b0*/  IADD3 R21, R29, R24, RZ ;  /* 0x000000181d157210 */ /* 0x001fe20007ffe0ff */
[----:B------:R-:W-:Y:S01]  /*03c0*/  @P4 FMUL R6, R6, 0.25 ;  /* 0x3e80000006064820 */ /* 0x000fe20000400000 */
[----:B------:R-:W-:Y:S01]  /*03d0*/  @!P3 FMUL R5, R5, 16777216 ;  /* 0x4b8000000505b820 */ /* 0x000fe20000400000 */
[----:B------:R-:W0:Y:S02]  /*03e0*/  LDC.64 R24, c[0x0][0x228] ;  /* 0x00008a00ff187b82 */ /* 0x000e240000000a00 */
[----:B------:R-:W-:-:S04]  /*03f0*/  IMAD.WIDE R26, R21, 0x4, R26 ;  /* 0x00000004151a7825 */ /* 0x000fc800078e021a */
[----:B------:R-:W-:Y:S01]  /*0400*/  @!P5 FMUL R6, R6, 16777216 ;  /* 0x4b8000000606d820 */ /* 0x000fe20000400000 */
[----:B------:R-:W-:Y:S01]  /*0410*/  @P6 FMUL R22, R22, 0.25 ;  /* 0x3e80000016166820 */ /* 0x000fe20000400000 */
[----:B------:R-:W-:Y:S01]  /*0420*/  @!P1 FMUL R28, R28, 16777216 ;  /* 0x4b8000001c1c9820 */ /* 0x000fe20000400000 */
[----:B------:R-:W1:Y:S02]  /*0430*/  LDC.64 R20, c[0x0][0x230] ;  /* 0x00008c00ff147b82 */ /* 0x000e640000000a00 */
[----:B------:R-:W-:Y:S01]  /*0440*/  @!P2 FMUL R22, R22, 16777216 ;  /* 0x4b8000001616a820 */ /* 0x000fe20000400000 */
[----:B------:R-:W2:Y:S01]  /*0450*/  MUFU.RCP R7, R28 ;  /* 0x0000001c00077308 */ /* 0x000ea20000001000 */
[----:B---3--:R-:W-:Y:S01]  /*0460*/  FADD R30, -R15, R11 ;  /* 0x0000000b0f1e7221 */ /* 0x008fe20000000100 */
[----:B------:R-:W-:-:S06]  /*0470*/  FSEL R15, R34, 1, P4 ;  /* 0x3f800000220f7808 */ /* 0x000fcc0002000000 */
[----:B------:R-:W3:Y:S01]  /*0480*/  MUFU.RCP R5, R5 ;  /* 0x0000000500057308 */ /* 0x000ee20000001000 */
[----:B------:R-:W-:-:S07]  /*0490*/  FADD R37, -R12, R8 ;  /* 0x000000080c257221 */ /* 0x000fce0000000100 */
[----:B------:R-:W4:Y:S01]  /*04a0*/  MUFU.RCP R6, R6 ;  /* 0x0000000600067308 */ /* 0x000f220000001000 */
[----:B------:R-:W-:-:S07]  /*04b0*/  FSEL R8, R34, 1, P6 ;  /* 0x3f80000022087808 */ /* 0x000fce0003000000 */
[----:B------:R-:W5:Y:S01]  /*04c0*/  MUFU.RCP R31, R22 ;  /* 0x00000016001f7308 */ /* 0x000f620000001000 */
[----:B------:R-:W-:Y:S01]  /*04d0*/  @!P1 FMUL R36, R36, 16777216 ;  /* 0x4b80000024249820 */ /* 0x000fe20000400000 */
[----:B------:R-:W-:Y:S01]  /*04e0*/  @!P3 FMUL R4, R4, 16777216 ;  /* 0x4b8000000404b820 */ /* 0x000fe20000400000 */
[----:B------:R-:W-:Y:S01]  /*04f0*/  @!P5 FMUL R15, R15, 16777216 ;  /* 0x4b8000000f0fd820 */ /* 0x000fe20000400000 */
[----:B------:R-:W-:Y:S01]  /*0500*/  @!P2 FMUL R8, R8, 16777216 ;  /* 0x4b8000000808a820 */ /* 0x000fe20000400000 */
[----:B------:R-:W-:Y:S01]  /*0510*/  FADD R10, -R14, R10 ;  /* 0x0000000a0e0a7221 */ /* 0x000fe20000000100 */
[----:B--2---:R-:W-:Y:S01]  /*0520*/  FMUL R36, R7, R36 ;  /* 0x0000002407247220 */ /* 0x004fe20000400000 */
[----:B---3--:R-:W-:Y:S01]  /*0530*/  FMUL R14, R5, R4 ;  /* 0x00000004050e7220 */ /* 0x008fe20000400000 */
[----:B----4-:R-:W-:Y:S01]  /*0540*/  FMUL R15, R6, R15 ;  /* 0x0000000f060f7220 */ /* 0x010fe20000400000 */
[----:B------:R-:W-:Y:S02]  /*0550*/  CS2R R4, SRZ ;  /* 0x0000000000047805 */ /* 0x000fe4000001ff00 */
[----:B------:R-:W-:Y:S01]  /*0560*/  CS2R R6, SRZ ;  /* 0x0000000000067805 */ /* 0x000fe2000001ff00 */
[----:B------:R-:W-:Y:S01]  /*0570*/  FADD R11, -R13, R9 ;  /* 0x000000090d0b7221 */ /* 0x000fe20000000100 */
[----:B-1----:R-:W-:-:S04]  /*0580*/  IMAD.WIDE R12, R23, 0x4, R20 ;  /* 0x00000004170c7825 */ /* 0x002fc800078e0214 */
[----:B-----5:R-:W-:Y:S01]  /*0590*/  FMUL R31, R31, R8 ;  /* 0x000000081f1f7220 */ /* 0x020fe20000400000 */
[----:B0-----:R-:W-:Y:S01]  /*05a0*/  IMAD.WIDE R8, R23, 0x4, R24 ;  /* 0x0000000417087825 */ /* 0x001fe200078e0218 */
[----:B------:R0:W2:Y:S03]  /*05b0*/  @!P0 LDG.E.EL.128 R4, desc[UR6][R26.64] ;  /* 0x000000061a048981 */ /* 0x0000a6000c2e1d00 */
[----:B0-----:R-:W-:Y:S01]  /*05c0*/  FMUL R26, R14, R11 ;  /* 0x0000000b0e1a7220 */ /* 0x001fe20000400000 */
[----:B------:R-:W-:Y:S02]  /*05d0*/  FMUL R27, R15, R10 ;  /* 0x0000000a0f1b7220 */ /* 0x000fe40000400000 */
[----:B------:R-:W3:Y:S04]  /*05e0*/  LDG.E.EL.128 R8, desc[UR6][R8.64] ;  /* 0x0000000608087981 */ /* 0x000ee8000c2e1d00 */
[----:B------:R-:W3:Y:S01]  /*05f0*/  LDG.E.EL.128 R12, desc[UR6][R12.64] ;  /* 0x000000060c0c7981 */ /* 0x000ee2000c2e1d00 */
[----:B------:R-:W-:-:S04]  /*0600*/  IMAD.WIDE R16, R29, 0x4, R16 ;  /* 0x000000041d107825 */ /* 0x000fc800078e0210 */
[C---:B------:R-:W-:Y:S02]  /*0610*/  IMAD.WIDE R22, R29.reuse, 0x4, R18 ;  /* 0x000000041d167825 */ /* 0x040fe400078e0212 */
[----:B------:R-:W4:Y:S02]  /*0620*/  LDG.E.EL.128 R16, desc[UR6][R16.64] ;  /* 0x0000000610107981 */ /* 0x000f24000c2e1d00 */
[----:B------:R-:W-:-:S04]  /*0630*/  IMAD.WIDE R24, R29, 0x4, R24 ;  /* 0x000000041d187825 */ /* 0x000fc800078e0218 */
[----:B------:R-:W-:Y:S02]  /*0640*/  IMAD.WIDE R28, R29, 0x4, R20 ;  /* 0x000000041d1c7825 */ /* 0x000fe400078e0214 */
[----:B------:R-:W2:Y:S02]  /*0650*/  LDG.E.EL.128 R20, desc[UR6][R22.64] ;  /* 0x0000000616147981 */ /* 0x000ea4000c2e1d00 */
[----:B------:R-:W-:Y:S01]  /*0660*/  FMUL R30, R31, R30 ;  /* 0x0000001e1f1e7220 */ /* 0x000fe20000400000 */
[----:B------:R-:W-:Y:S01]  /*0670*/  FMUL R37, R36, R37 ;  /* 0x0000002524257220 */ /* 0x000fe20000400000 */
[----:B------:R-:W0:Y:S01]  /*0680*/  S2UR UR5, SR_CgaCtaId ;  /* 0x00000000000579c3 */ /* 0x000e220000008800 */
[----:B------:R-:W-:Y:S01]  /*0690*/  UMOV UR4, 0x400 ;  /* 0x0000040000047882 */ /* 0x000fe20000000000 */
[----:B---3--:R-:W-:Y:S01]  /*06a0*/  FFMA R11, R11, R30, R15 ;  /* 0x0000001e0b0b7223 */ /* 0x008fe2000000000f */
[----:B------:R-:W-:Y:S01]  /*06b0*/  FFMA R10, R10, R27, R14 ;  /* 0x0000001b0a0a7223 */ /* 0x000fe2000000000e */
[----:B------:R-:W-:Y:S01]  /*06c0*/  FFMA R9, R9, R26, R13 ;  /* 0x0000001a09097223 */ /* 0x000fe2000000000d */
[----:B------:R-:W3:Y:S04]  /*06d0*/  LDG.E.EL.128 R28, desc[UR6][R28.64] ;  /* 0x000000061c1c7981 */ /* 0x000ee8000c2e1d00 */
[----:B------:R-:W3:Y:S01]  /*06e0*/  LDG.E.EL.128 R24, desc[UR6][R24.64] ;  /* 0x0000000618187981 */ /* 0x000ee2000c2e1d00 */
[----:B----4-:R-:W-:Y:S01]  /*06f0*/  FADD R18, R18, 9.9999997473787516356e-06 ;  /* 0x3727c5ac12127421 */ /* 0x010fe20000000000 */
[----:B------:R-:W-:-:S03]  /*0700*/  FADD R19, R19, 9.9999997473787516356e-06 ;  /* 0x3727c5ac13137421 */ /* 0x000fc60000000000 */
[----:B------:R-:W1:Y:S01]  /*0710*/  MUFU.SQRT R13, R18 ;  /* 0x00000012000d7308 */ /* 0x000e620000002000 */
[----:B------:R-:W-:Y:S01]  /*0720*/  FFMA R12, R8, R37, R12 ;  /* 0x00000025080c7223 */ /* 0x000fe2000000000c */
[----:B------:R-:W-:Y:S01]  /*0730*/  FADD R17, R17, 9.9999997473787516356e-06 ;  /* 0x3727c5ac11117421 */ /* 0x000fe20000000000 */
[----:B------:R-:W-:-:S05]  /*0740*/  FADD R8, R16, 9.9999997473787516356e-06 ;  /* 0x3727c5ac10087421 */ /* 0x000fca0000000000 */
[----:B------:R-:W4:Y:S08]  /*0750*/  MUFU.SQRT R15, R19 ;  /* 0x00000013000f7308 */ /* 0x000f300000002000 */
[----:B------:R-:W5:Y:S01]  /*0760*/  MUFU.SQRT R17, R17 ;  /* 0x0000001100117308 */ /* 0x000f620000002000 */
[----:B-1----:R-:W-:-:S07]  /*0770*/  FSETP.GT.AND P6, PT, R13, 8.50705917302346158658e+37, PT ;  /* 0x7e8000000d00780b */ /* 0x002fce0003fc4000 */
[----:B------:R-:W1:Y:S01]  /*0780*/  MUFU.SQRT R8, R8 ;  /* 0x0000000800087308 */ /* 0x000e620000002000 */
[----:B----4-:R-:W-:Y:S02]  /*0790*/  FSETP.GT.AND P3, PT, R15, 8.50705917302346158658e+37, PT ;  /* 0x7e8000000f00780b */ /* 0x010fe40003f64000 */
[C---:B------:R-:W-:Y:S01]  /*07a0*/  FSETP.GEU.AND P5, PT, R12.reuse, RZ, PT ;  /* 0x000000ff0c00720b */ /* 0x040fe20003fae000 */
[----:B--2---:R-:W-:Y:S01]  /*07b0*/  FADD R21, -R21, R5 ;  /* 0x0000000515157221 */ /* 0x004fe20000000100 */
[----:B------:R-:W-:Y:S01]  /*07c0*/  FADD R23, -R23, R7 ;  /* 0x0000000717177221 */ /* 0x000fe20000000100 */
[----:B------:R-:W-:Y:S02]  /*07d0*/  FSETP.GEU.AND P4, PT, R13, 1.175494350822287508e-38, PT ;  /* 0x008000000d00780b */ /* 0x000fe40003f8e000 */
[----:B------:R-:W-:Y:S01]  /*07e0*/  FSEL R5, R12, RZ, P5 ;  /* 0x000000ff0c057208 */ /* 0x000fe20002800000 */
[----:B------:R-:W-:Y:S01]  /*07f0*/  IMAD.SHL.U32 R7, R3, 0x4, RZ ;  /* 0x0000000403077824 */ /* 0x000fe200078e00ff */
[----:B-----5:R-:W-:Y:S01]  /*0800*/  FSETP.GT.AND P5, PT, R17, 8.50705917302346158658e+37, PT ;  /* 0x7e8000001100780b */ /* 0x020fe20003fa4000 */
[----:B------:R-:W-:Y:S01]  /*0810*/  @P6 FMUL R13, R13, 0.25 ;  /* 0x3e8000000d0d6820 */ /* 0x000fe20000400000 */
[----:B------:R-:W-:Y:S01]  /*0820*/  FSEL R12, R34, 1, P6 ;  /* 0x3f800000220c7808 */ /* 0x000fe20003000000 */
[----:B------:R-:W-:Y:S01]  /*0830*/  FADD R6, -R22, R6 ;  /* 0x0000000616067221 */ /* 0x000fe20000000100 */
[----:B------:R-:W-:-:S02]  /*0840*/  FSETP.GEU.AND P6, PT, R15, 1.175494350822287508e-38, PT ;  /* 0x008000000f00780b */ /* 0x000fc40003fce000 */
[----:B-1----:R-:W-:Y:S01]  /*0850*/  FSETP.GT.AND P2, PT, R8, 8.50705917302346158658e+37, PT ;  /* 0x7e8000000800780b */ /* 0x002fe20003f44000 */
[----:B------:R-:W-:Y:S01]  /*0860*/  @P3 FMUL R15, R15, 0.25 ;  /* 0x3e8000000f0f3820 */ /* 0x000fe20000400000 */
[----:B------:R-:W-:Y:S01]  /*0870*/  FSEL R22, R34, 1, P3 ;  /* 0x3f80000022167808 */ /* 0x000fe20001800000 */
[----:B0-----:R-:W-:Y:S01]  /*0880*/  UPRMT UR4, UR5, 0x654, UR4 ;  /* 0x0000065405047896 */ /* 0x001fe20008000004 */
[----:B------:R-:W-:Y:S01]  /*0890*/  FSETP.GEU.AND P3, PT, R17, 1.175494350822287508e-38, PT ;  /* 0x008000001100780b */ /* 0x000fe20003f6e000 */
[----:B------:R-:W-:Y:S01]  /*08a0*/  IMAD.SHL.U32 R14, R32, 0x200, RZ ;  /* 0x00000200200e7824 */ /* 0x000fe200078e00ff */
[----:B------:R-:W-:Y:S02]  /*08b0*/  FSETP.GEU.AND P1, PT, R8, 1.175494350822287508e-38, PT ;  /* 0x008000000800780b */ /* 0x000fe40003f2e000 */
[----:B------:R-:W-:Y:S02]  /*08c0*/  LOP3.LUT R18, R7, 0x1fc, RZ, 0xc0, !PT ;  /* 0x000001fc07127812 */ /* 0x000fe400078ec0ff */
[----:B------:R-:W-:-:S02]  /*08d0*/  LEA R37, R32, UR4, 0x5 ;  /* 0x0000000420257c11 */ /* 0x000fc4000f8e28ff */
[----:B------:R-:W-:Y:S02]  /*08e0*/  LOP3.LUT R19, R18, 0x200, RZ, 0xfc, !PT ;  /* 0x0000020012137812 */ /* 0x000fe400078efcff */
[C---:B------:R-:W-:Y:S01]  /*08f0*/  LOP3.LUT R16, R14.reuse, R33, RZ, 0xfc, !PT ;  /* 0x000000210e107212 */ /* 0x040fe200078efcff */
[----:B------:R-:W-:Y:S01]  /*0900*/  @P5 FMUL R17, R17, 0.25 ;  /* 0x3e80000011115820 */ /* 0x000fe20000400000 */
[----:B------:R-:W-:Y:S01]  /*0910*/  LEA.HI R33, R14, UR4, RZ, 0x1c ;  /* 0x000000040e217c11 */ /* 0x000fe2000f8fe0ff */
[----:B------:R-:W-:Y:S01]  /*0920*/  @P2 FMUL R8, R8, 0.25 ;  /* 0x3e80000008082820 */ /* 0x000fe20000400000 */
[----:B------:R-:W-:Y:S02]  /*0930*/  SHF.R.U32.HI R32, RZ, 0x2, R3 ;  /* 0x00000002ff207819 */ /* 0x000fe40000011603 */
[----:B------:R-:W-:Y:S01]  /*0940*/  SHF.R.U32.HI R19, RZ, 0x4, R19 ;  /* 0x00000004ff137819 */ /* 0x000fe20000011613 */
[----:B------:R-:W-:Y:S01]  /*0950*/  IMAD R14, R16, 0x4, R37 ;  /* 0x00000004100e7824 */ /* 0x000fe200078e0225 */
[----:B------:R-:W-:Y:S01]  /*0960*/  LOP3.LUT R32, R32, 0x1c, RZ, 0xc0, !PT ;  /* 0x0000001c20207812 */ /* 0x000fe200078ec0ff */
[----:B------:R-:W-:-:S02]  /*0970*/  IMAD R16, R16, 0x4, R33 ;  /* 0x0000000410107824 */ /* 0x000fc400078e0221 */
[----:B------:R-:W-:Y:S01]  /*0980*/  @!P3 FMUL R17, R17, 16777216 ;  /* 0x4b8000001111b820 */ /* 0x000fe20000400000 */
[----:B------:R-:W-:Y:S01]  /*0990*/  @!P1 FMUL R8, R8, 16777216 ;  /* 0x4b80000008089820 */ /* 0x000fe20000400000 */
[----:B------:R-:W-:Y:S01]  /*09a0*/  @!P4 FMUL R13, R13, 16777216 ;  /* 0x4b8000000d0dc820 */ /* 0x000fe20000400000 */
[----:B------:R-:W-:Y:S01]  /*09b0*/  LOP3.LUT R33, R19, 0x3c, RZ, 0xc0, !PT ;  /* 0x0000003c13217812 */ /* 0x000fe200078ec0ff */
[----:B------:R-:W-:Y:S01]  /*09c0*/  @!P6 FMUL R15, R15, 16777216 ;  /* 0x4b8000000f0fe820 */ /* 0x000fe20000400000 */
[----:B------:R-:W-:Y:S01]  /*09d0*/  VIADD R19, R32, UR4 ;  /* 0x0000000420137c36 */ /* 0x000fe20008000000 */
[----:B------:R-:W0:Y:S01]  /*09e0*/  MUFU.RCP R17, R17 ;  /* 0x0000001100117308 */ /* 0x000e220000001000 */
[----:B------:R-:W-:Y:S01]  /*09f0*/  IADD3 R33, R33, UR4, RZ ;  /* 0x0000000421217c10 */ /* 0x000fe2000fffe0ff */
[----:B------:R-:W-:Y:S01]  /*0a00*/  @!P6 FMUL R22, R22, 16777216 ;  /* 0x4b8000001616e820 */ /* 0x000fe20000400000 */
[----:B------:R-:W-:Y:S02]  /*0a10*/  IMAD R19, R18, 0x4, R19 ;  /* 0x0000000412137824 */ /* 0x000fe400078e0213 */
[----:B------:R-:W-:Y:S01]  /*0a20*/  @!P4 FMUL R12, R12, 16777216 ;  /* 0x4b8000000c0cc820 */ /* 0x000fe20000400000 */
[----:B------:R-:W-:-:S02]  /*0a30*/  FADD R4, -R20, R4 ;  /* 0x0000000414047221 */ /* 0x000fc40000000100 */
[----:B------:R-:W1:Y:S01]  /*0a40*/  MUFU.RCP R8, R8 ;  /* 0x0000000800087308 */ /* 0x000e620000001000 */
[----:B------:R-:W-:Y:S01]  /*0a50*/  IMAD R18, R18, 0x4, R33 ;  /* 0x0000000412127824 */ /* 0x000fe200078e0221 */
[C---:B------:R-:W-:Y:S01]  /*0a60*/  FSEL R33, R34.reuse, 1, P2 ;  /* 0x3f80000022217808 */ /* 0x040fe20001000000 */
[----:B------:R-:W-:Y:S05]  /*0a70*/  STS [R14], R5 ;  /* 0x000000050e007388 */ /* 0x000fea0000000800 */
[----:B------:R-:W2:Y:S01]  /*0a80*/  MUFU.RCP R13, R13 ;  /* 0x0000000d000d7308 */ /* 0x000ea20000001000 */
[----:B------:R-:W-:-:S07]  /*0a90*/  FSEL R34, R34, 1, P5 ;  /* 0x3f80000022227808 */ /* 0x000fce0002800000 */
[----:B------:R-:W4:Y:S01]  /*0aa0*/  MUFU.RCP R15, R15 ;  /* 0x0000000f000f7308 */ /* 0x000f220000001000 */
[----:B------:R-:W-:Y:S01]  /*0ab0*/  @!P3 FMUL R34, R34, 16777216 ;  /* 0x4b8000002222b820 */ /* 0x000fe20000400000 */
[----:B------:R-:W-:Y:S01]  /*0ac0*/  @!P1 FMUL R33, R33, 16777216 ;  /* 0x4b80000021219820 */ /* 0x000fe20000400000 */
[----:B------:R-:W-:Y:S01]  /*0ad0*/  LOP3.LUT R0, R0, 0x3c, R7, 0xf8, !PT ;  /* 0x0000003c00007812 */ /* 0x000fe200078ef807 */
[----:B------:R-:W-:Y:S01]  /*0ae0*/  ULDC.64 UR4, c[0x0][0x240] ;  /* 0x0000900000047ab9 */ /* 0x000fe20000000a00 */
[----:B0-----:R-:W-:Y:S01]  /*0af0*/  FMUL R34, R17, R34 ;  /* 0x0000002211227220 */ /* 0x001fe20000400000 */
[----:B-1----:R-:W-:Y:S01]  /*0b00*/  FMUL R33, R8, R33 ;  /* 0x0000002108217220 */ /* 0x002fe20000400000 */
[----:B--2---:R-:W-:Y:S02]  /*0b10*/  FMUL R13, R13, R12 ;  /* 0x0000000c0d0d7220 */ /* 0x004fe40000400000 */
[----:B------:R-:W-:Y:S01]  /*0b20*/  FMUL R34, R34, R21 ;  /* 0x0000001522227220 */ /* 0x000fe20000400000 */
[----:B------:R-:W-:Y:S01]  /*0b30*/  FMUL R33, R33, R4 ;  /* 0x0000000421217220 */ /* 0x000fe20000400000 */
[----:B------:R-:W-:Y:S01]  /*0b40*/  FMUL R13, R13, R6 ;  /* 0x000000060d0d7220 */ /* 0x000fe20000400000 */
[----:B----4-:R-:W-:-:S04]  /*0b50*/  FMUL R22, R15, R22 ;  /* 0x000000160f167220 */ /* 0x010fc80000400000 */
[----:B------:R-:W-:Y:S01]  /*0b60*/  FMUL R22, R22, R23 ;  /* 0x0000001716167220 */ /* 0x000fe20000400000 */
[----:B------:R-:W-:Y:S02]  /*0b70*/  FSETP.GEU.AND P6, PT, R9, RZ, PT ;  /* 0x000000ff0900720b */ /* 0x000fe40003fce000 */
[----:B------:R-:W-:Y:S02]  /*0b80*/  FSETP.GEU.AND P5, PT, R10, RZ, PT ;  /* 0x000000ff0a00720b */ /* 0x000fe40003fae000 */
[----:B------:R-:W-:Y:S02]  /*0b90*/  FSETP.GEU.AND P4, PT, R11, RZ, PT ;  /* 0x000000ff0b00720b */ /* 0x000fe40003f8e000 */
[----:B------:R-:W-:-:S04]  /*0ba0*/  SHF.R.U32.HI R4, RZ, 0x4, R3 ;  /* 0x00000004ff047819 */ /* 0x000fc80000011603 */
[----:B------:R-:W-:-:S04]  /*0bb0*/  SGXT.U32 R4, R4, 0x3 ;  /* 0x000000030404781a */ /* 0x000fc80000000000 */
[----:B------:R-:W-:-:S05]  /*0bc0*/  LOP3.LUT R35, R35, R4, RZ, 0xfc, !PT ;  /* 0x0000000423237212 */ /* 0x000fca00078efcff */
[----:B------:R-:W-:Y:S02]  /*0bd0*/  IMAD R35, R35, 0x40, R0 ;  /* 0x0000004023237824 */ /* 0x000fe400078e0200 */
[----:B---3--:R-:W-:Y:S01]  /*0be0*/  FFMA R25, R25, R34, R29 ;  /* 0x0000002219197223 */ /* 0x008fe2000000001d */
[----:B------:R-:W-:Y:S01]  /*0bf0*/  FFMA R27, R27, R22, R31 ;  /* 0x000000161b1b7223 */ /* 0x000fe2000000001f */
[----:B------:R-:W-:Y:S01]  /*0c00*/  FFMA R13, R26, R13, R30 ;  /* 0x0000000d1a0d7223 */ /* 0x000fe2000000001e */
[----:B------:R-:W-:Y:S01]  /*0c10*/  FFMA R24, R24, R33, R28 ;  /* 0x0000002118187223 */ /* 0x000fe2000000001c */
[----:B------:R-:W-:Y:S02]  /*0c20*/  FSEL R33, R9, RZ, P6 ;  /* 0x000000ff09217208 */ /* 0x000fe40003000000 */
[----:B------:R-:W-:Y:S02]  /*0c30*/  FSETP.GEU.AND P2, PT, R25, RZ, PT ;  /* 0x000000ff1900720b */ /* 0x000fe40003f4e000 */
[----:B------:R-:W-:-:S02]  /*0c40*/  FSETP.GEU.AND P3, PT, R24, RZ, PT ;  /* 0x000000ff1800720b */ /* 0x000fc40003f6e000 */
[----:B------:R-:W-:Y:S02]  /*0c50*/  FSETP.GEU.AND P1, PT, R13, RZ, PT ;  /* 0x000000ff0d00720b */ /* 0x000fe40003f2e000 */
[----:B------:R-:W-:Y:S02]  /*0c60*/  FSETP.GEU.AND P6, PT, R27, RZ, PT ;  /* 0x000000ff1b00720b */ /* 0x000fe40003fce000 */
[----:B------:R-:W-:Y:S02]  /*0c70*/  FSEL R23, R25, RZ, P2 ;  /* 0x000000ff19177208 */ /* 0x000fe40001000000 */
[----:B------:R-:W-:Y:S02]  /*0c80*/  FSEL R31, R10, RZ, P5 ;  /* 0x000000ff0a1f7208 */ /* 0x000fe40002800000 */
[----:B------:R-:W-:Y:S02]  /*0c90*/  FSEL R29, R11, RZ, P4 ;  /* 0x000000ff0b1d7208 */ /* 0x000fe40002000000 */
[----:B------:R-:W-:-:S02]  /*0ca0*/  FSEL R21, R24, RZ, P3 ;  /* 0x000000ff18157208 */ /* 0x000fc40001800000 */
[----:B------:R-:W-:Y:S02]  /*0cb0*/  FSEL R25, R13, RZ, P1 ;  /* 0x000000ff0d197208 */ /* 0x000fe40000800000 */
[----:B------:R-:W-:Y:S01]  /*0cc0*/  FSEL R27, R27, RZ, P6 ;  /* 0x000000ff1b1b7208 */ /* 0x000fe20003000000 */
[----:B------:R-:W-:Y:S04]  /*0cd0*/  STS [R16+0x104], R33 ;  /* 0x0001042110007388 */ /* 0x000fe80000000800 */
[----:B------:R-:W-:Y:S04]  /*0ce0*/  STS [R16+0x208], R31 ;  /* 0x0002081f10007388 */ /* 0x000fe80000000800 */
[----:B------:R-:W-:Y:S04]  /*0cf0*/  STS [R16+0x30c], R29 ;  /* 0x00030c1d10007388 */ /* 0x000fe80000000800 */
[----:B------:R-:W-:Y:S04]  /*0d00*/  STS [R16+0x410], R21 ;  /* 0x0004101510007388 */ /* 0x000fe80000000800 */
[----:B------:R-:W-:Y:S04]  /*0d10*/  STS [R16+0x514], R23 ;  /* 0x0005141710007388 */ /* 0x000fe80000000800 */
[----:B------:R-:W-:Y:S04]  /*0d20*/  STS [R16+0x618], R25 ;  /* 0x0006181910007388 */ /* 0x000fe80000000800 */
[----:B------:R0:W-:Y:S01]  /*0d30*/  STS [R16+0x71c], R27 ;  /* 0x00071c1b10007388 */ /* 0x0001e20000000800 */
[----:B------:R-:W-:Y:S08]  /*0d40*/  BAR.SYNC.DEFER_BLOCKING 0x0 ;  /* 0x0000000000007b1d */ /* 0x000ff00000010000 */
[----:B0-----:R-:W0:Y:S01]  /*0d50*/  LDC.64 R16, c[0x0][0x238] ;  /* 0x00008e00ff107b82 */ /* 0x001e220000000a00 */
[----:B------:R-:W-:Y:S04]  /*0d60*/  LDS R8, [R19] ;  /* 0x0000000013087984 */ /* 0x000fe80000000800 */
[----:B------:R-:W-:Y:S04]  /*0d70*/  LDS R9, [R19+0x4] ;  /* 0x0000040013097984 */ /* 0x000fe80000000800 */
[----:B------:R-:W-:Y:S04]  /*0d80*/  LDS R10, [R19+0x8] ;  /* 0x00000800130a7984 */ /* 0x000fe80000000800 */
[----:B------:R1:W2:Y:S04]  /*0d90*/  LDS R11, [R19+0xc] ;  /* 0x00000c00130b7984 */ /* 0x0002a80000000800 */
[----:B------:R-:W-:Y:S04]  /*0da0*/  LDS R12, [R18+0x800] ;  /* 0x00080000120c7984 */ /* 0x000fe80000000800 */
[----:B------:R-:W-:Y:S04]  /*0db0*/  LDS R13, [R18+0x804] ;  /* 0x00080400120d7984 */ /* 0x000fe80000000800 */
[----:B------:R-:W-:Y:S04]  /*0dc0*/  LDS R14, [R18+0x808] ;  /* 0x00080800120e7984 */ /* 0x000fe80000000800 */
[----:B------:R3:W4:Y:S01]  /*0dd0*/  LDS R15, [R18+0x80c] ;  /* 0x00080c00120f7984 */ /* 0x0007220000000800 */
[----:B------:R-:W-:-:S02]  /*0de0*/  FSETP.GTU.AND P4, PT, R29, RZ, PT ;  /* 0x000000ff1d00720b */ /* 0x000fc40003f8c000 */
[----:B------:R-:W-:Y:S02]  /*0df0*/  FSETP.GTU.AND P3, PT, R31, RZ, PT ;  /* 0x000000ff1f00720b */ /* 0x000fe40003f6c000 */
[----:B------:R-:W-:Y:S02]  /*0e00*/  FSETP.GTU.AND P1, PT, R5, RZ, PT ;  /* 0x000000ff0500720b */ /* 0x000fe40003f2c000 */
[----:B------:R-:W-:Y:S02]  /*0e10*/  FSETP.GTU.AND P2, PT, R33, RZ, PT ;  /* 0x000000ff2100720b */ /* 0x000fe40003f4c000 */
[----:B------:R-:W-:Y:S02]  /*0e20*/  SEL R3, RZ, 0x1, P4 ;  /* 0x00000001ff037807 */ /* 0x000fe40002000000 */
[----:B------:R-:W-:Y:S02]  /*0e30*/  SEL R4, RZ, 0x1, P3 ;  /* 0x00000001ff047807 */ /* 0x000fe40001800000 */
[----:B------:R-:W-:-:S02]  /*0e40*/  SEL R6, RZ, 0x1, P1 ;  /* 0x00000001ff067807 */ /* 0x000fc40000800000 */
[----:B------:R-:W-:Y:S02]  /*0e50*/  SEL R5, RZ, 0x1, P2 ;  /* 0x00000001ff057807 */ /* 0x000fe40001000000 */
[----:B------:R-:W-:Y:S02]  /*0e60*/  ISETP.GE.AND P1, PT, R0, 0x40, PT ;  /* 0x000000400000780c */ /* 0x000fe40003f26270 */
[----:B------:R-:W-:Y:S01]  /*0e70*/  PRMT R0, R4, 0x3340, R3 ;  /* 0x0000334004007816 */ /* 0x000fe20000000003 */
[----:B------:R-:W-:Y:S01]  /*0e80*/  VIADD R3, R35, 0x200 ;  /* 0x0000020023037836 */ /* 0x000fe20000000000 */
[----:B------:R-:W-:Y:S02]  /*0e90*/  FSETP.GTU.AND P5, PT, R27, RZ, PT ;  /* 0x000000ff1b00720b */ /* 0x000fe40003fac000 */
[----:B------:R-:W-:Y:S02]  /*0ea0*/  FSETP.GTU.AND P4, PT, R25, RZ, PT ;  /* 0x000000ff1900720b */ /* 0x000fe40003f8c000 */
[----:B-1----:R-:W-:Y:S01]  /*0eb0*/  PRMT R19, R6, 0x3340, R5 ;  /* 0x0000334006137816 */ /* 0x002fe20000000005 */
[----:B0-----:R-:W-:Y:S01]  /*0ec0*/  IMAD.WIDE R4, R35, 0x4, R16 ;  /* 0x0000000423047825 */ /* 0x001fe200078e0210 */
[----:B------:R-:W-:-:S02]  /*0ed0*/  FSETP.GTU.AND P2, PT, R21, RZ, PT ;  /* 0x000000ff1500720b */ /* 0x000fc40003f4c000 */
[----:B------:R-:W-:Y:S01]  /*0ee0*/  FSETP.GTU.AND P3, PT, R23, RZ, PT ;  /* 0x000000ff1700720b */ /* 0x000fe20003f6c000 */
[----:B------:R-:W-:Y:S01]  /*0ef0*/  IMAD.WIDE R16, R3, 0x4, R16 ;  /* 0x0000000403107825 */ /* 0x000fe200078e0210 */
[----:B------:R-:W-:Y:S02]  /*0f00*/  SEL R3, RZ, 0x1, P5 ;  /* 0x00000001ff037807 */ /* 0x000fe40002800000 */
[----:B------:R-:W-:Y:S02]  /*0f10*/  SEL R6, RZ, 0x1, P4 ;  /* 0x00000001ff067807 */ /* 0x000fe40002000000 */
[----:B------:R-:W-:Y:S02]  /*0f20*/  SEL R7, RZ, 0x1, P3 ;  /* 0x00000001ff077807 */ /* 0x000fe40001800000 */
[----:B---3--:R-:W-:Y:S02]  /*0f30*/  SEL R18, RZ, 0x1, P2 ;  /* 0x00000001ff127807 */ /* 0x008fe40001000000 */
[----:B------:R-:W-:-:S02]  /*0f40*/  PRMT R3, R6, 0x3340, R3 ;  /* 0x0000334006037816 */ /* 0x000fc40000000003 */
[----:B------:R-:W-:Y:S01]  /*0f50*/  IADD3 R6, P2, R2, UR4, RZ ;  /* 0x0000000402067c10 */ /* 0x000fe2000ff5e0ff */
[----:B--2---:R0:W-:Y:S01]  /*0f60*/  @!P1 STG.E.128 desc[UR6][R4.64], R8 ;  /* 0x0000000804009986 */ /* 0x0041e2000c101d06 */
[----:B------:R-:W-:Y:S02]  /*0f70*/  PRMT R18, R18, 0x3340, R7 ;  /* 0x0000334012127816 */ /* 0x000fe40000000007 */
[----:B------:R-:W-:Y:S01]  /*0f80*/  LEA.HI.X.SX32 R7, R2, UR5, 0x1, P2 ;  /* 0x0000000502077c11 */ /* 0x000fe200090f0eff */
[----:B----4-:R0:W-:Y:S01]  /*0f90*/  @!P1 STG.E.128 desc[UR6][R16.64], R12 ;  /* 0x0000000c10009986 */ /* 0x0101e2000c101d06 */
[----:B------:R-:W-:Y:S02]  /*0fa0*/  PRMT R2, R19, 0x5410, R0 ;  /* 0x0000541013027816 */ /* 0x000fe40000000000 */
[----:B------:R-:W-:Y:S01]  /*0fb0*/  PRMT R3, R18, 0x5410, R3 ;  /* 0x0000541012037816 */ /* 0x000fe20000000003 */
[----:B0-----:R-:W-:Y:S06]  /*0fc0*/  @P0 EXIT ;  /* 0x000000000000094d */ /* 0x001fec0003800000 */
[----:B------:R-:W-:Y:S01]  /*0fd0*/  STG.E.64 desc[UR6][R6.64], R2 ;  /* 0x0000000206007986 */ /* 0x000fe2000c101b06 */
[----:B------:R-:W-:Y:S05]  /*0fe0*/  EXIT ;  /* 0x000000000000794d */ /* 0x000fea0003800000 */
.L_x_0:
[----:B------:R-:W-:-:S00]  /*0ff0*/  BRA `(.L_x_0) ;  /* 0xfffffffc00fc7947 */ /* 0x000fc0000383ffff */
[----:B------:R-:W-:-:S00]  /*1000*/  NOP ;  /* 0x0000000000007918 */ /* 0x000fc00000000000 */
[----:B------:R-:W-:-:S00]  /*1010*/  NOP ;  /* 0x0000000000007918 */ /* 0x000fc00000000000 */
[----:B------:R-:W-:-:S00]  /*1020*/  NOP ;  /* 0x0000000000007918 */ /* 0x000fc00000000000 */
[----:B------:R-:W-:-:S00]  /*1030*/  NOP ;  /* 0x0000000000007918 */ /* 0x000fc00000000000 */
[----:B------:R-:W-:-:S00]  /*1040*/  NOP ;  /* 0x0000000000007918 */ /* 0x000fc00000000000 */
[----:B------:R-:W-:-:S00]  /*1050*/  NOP ;  /* 0x0000000000007918 */ /* 0x000fc00000000000 */
[----:B------:R-:W-:-:S00]  /*1060*/  NOP ;  /* 0x0000000000007918 */ /* 0x000fc00000000000 */
[----:B------:R-:W-:-:S00]  /*1070*/  NOP ;  /* 0x0000000000007918 */ /* 0x000fc00000000000 */
.L_x_1:


//--------------------- .nv.global.init           --------------------------
	.section	.nv.global.init,"aw",@progbits
.nv.global.init:
	.type		_$_str,@object
	.size		_$_str,(_$_str_$_2 - _$_str)
_$_str:
        /*0000*/ 	.byte	0x5f, 0x5f, 0x43, 0x55, 0x44, 0x41, 0x5f, 0x46, 0x54, 0x5a, 0x00
	.type		_$_str_$_2,@object
	.size		_$_str_$_2,(.L_1 - _$_str_$_2)
_$_str_$_2:
        /*000b*/ 	.byte	0x5f, 0x5f, 0x43, 0x55, 0x44, 0x41, 0x5f, 0x50, 0x52, 0x45, 0x43, 0x5f, 0x53, 0x51, 0x52, 0x54
        /*001b*/ 	.byte	0x00
.L_1:


//--------------------- .nv.shared.triton_poi_fused__native_batch_norm_legit_no_training_relu_threshold_backward_23 --------------------------
	.section	.nv.shared.triton_poi_fused__native_batch_norm_legit_no_training_relu_threshold_backward_23,"aw",@nobits
	.sectionflags	@""
	.align	16
	.zero		1024


//--------------------- .nv.constant0.triton_poi_fused__native_batch_norm_legit_no_training_relu_threshold_backward_23 --------------------------
	.section	.nv.constant0.triton_poi_fused__native_batch_norm_legit_no_training_relu_threshold_backward_23,"a",@progbits
	.sectionflags	@""
	.align	4
.nv.constant0.triton_poi_fused__native_batch_norm_legit_no_training_relu_threshold_backward_23:
	.zero		592
